//
// Generated by NVIDIA NVVM Compiler
//
// Compiler Build ID: CL-36424714
// Cuda compilation tools, release 13.0, V13.0.88
// Based on NVVM 20.0.0
//

.version 9.0
.target sm_100
.address_size 64

	// .globl	_Z12histo_kernelPhlPj
// _ZZ12histo_kernelPhlPjE4temp has been demoted

.visible .entry _Z12histo_kernelPhlPj(
	.param .u64 .ptr .align 1 _Z12histo_kernelPhlPj_param_0,
	.param .u64 _Z12histo_kernelPhlPj_param_1,
	.param .u64 .ptr .align 1 _Z12histo_kernelPhlPj_param_2
)
{
	.reg .pred 	%p<3>;
	.reg .b32 	%r<18>;
	.reg .b64 	%rd<15>;
	// demoted variable
	.shared .align 4 .b8 _ZZ12histo_kernelPhlPjE4temp[1024];
	ld.param.u64 	%rd6, [_Z12histo_kernelPhlPj_param_0];
	ld.param.u64 	%rd7, [_Z12histo_kernelPhlPj_param_1];
	ld.param.u64 	%rd8, [_Z12histo_kernelPhlPj_param_2];
	cvta.to.global.u64 	%rd1, %rd8;
	mov.u32 	%r1, %tid.x;
	shl.b32 	%r8, %r1, 2;
	mov.u32 	%r9, _ZZ12histo_kernelPhlPjE4temp;
	add.s32 	%r2, %r9, %r8;
	mov.b32 	%r10, 0;
	st.shared.u32 	[%r2], %r10;
	mov.u32 	%r11, %ctaid.x;
	mov.u32 	%r3, %ntid.x;
	mad.lo.s32 	%r17, %r11, %r3, %r1;
	cvt.s64.s32 	%rd14, %r17;
	setp.le.s64 	%p1, %rd7, %rd14;
	@%p1 bra 	$L__BB0_3;
	mov.u32 	%r12, %nctaid.x;
	mul.lo.s32 	%r5, %r3, %r12;
	cvta.to.global.u64 	%rd3, %rd6;
$L__BB0_2:
	add.s64 	%rd9, %rd3, %rd14;
	ld.global.u8 	%r13, [%rd9];
	mul.wide.u32 	%rd10, %r13, 4;
	add.s64 	%rd11, %rd1, %rd10;
	atom.global.add.u32 	%r14, [%rd11], 1;
	add.s32 	%r17, %r17, %r5;
	cvt.s64.s32 	%rd14, %r17;
	setp.gt.s64 	%p2, %rd7, %rd14;
	@%p2 bra 	$L__BB0_2;
$L__BB0_3:
	bar.sync 	0;
	mul.wide.u32 	%rd12, %r1, 4;
	add.s64 	%rd13, %rd1, %rd12;
	ld.shared.u32 	%r15, [%r2];
	atom.global.add.u32 	%r16, [%rd13], %r15;
	ret;

}


// ===== COMPILED SASS (sm_100) =====

	.target	sm_100

	.elftype	@"ET_EXEC"


//--------------------- .note.nv.tkinfo           --------------------------
	.section	.note.nv.tkinfo,"",@"SHT_NOTE"
	.sectionflags	@"SHF_NOTE_NV_TKINFO"
	.tkinfo
        /*0018*/ 	.word	0x00000002
        /*0030*/ 	.string	""
        /*0030*/ 	.string	"ptxas"
        /*0030*/ 	.string	"Cuda compilation tools, release 13.0, V13.0.88"
        /*0030*/ 	.string	"Build cuda_13.0.r13.0/compiler.36424714_0"
        /*0030*/ 	.string	"-arch sm_100 -m 64 "



//--------------------- .note.nv.cuinfo           --------------------------
	.section	.note.nv.cuinfo,"",@"SHT_NOTE"
	.sectionflags	@"SHF_NOTE_NV_CUINFO"
        /*0018*/ 	.short	0x0002
        /*001a*/ 	.short	0x0064
        /*001c*/ 	.short	0x0082
	.zero		2


//--------------------- .nv.info                  --------------------------
	.section	.nv.info,"",@"SHT_CUDA_INFO"
	.align	4


	//----- nvinfo : EIATTR_REGCOUNT
	.align		4
        /*0000*/ 	.byte	0x04, 0x2f
        /*0002*/ 	.short	(.L_1 - .L_0)
	.align		4
.L_0:
        /*0004*/ 	.word	index@(_Z12histo_kernelPhlPj)
        /*0008*/ 	.word	0x00000010


	//----- nvinfo : EIATTR_FRAME_SIZE
	.align		4
.L_1:
        /*000c*/ 	.byte	0x04, 0x11
        /*000e*/ 	.short	(.L_3 - .L_2)
	.align		4
.L_2:
        /*0010*/ 	.word	index@(_Z12histo_kernelPhlPj)
        /*0014*/ 	.word	0x00000000


	//----- nvinfo : EIATTR_MIN_STACK_SIZE
	.align		4
.L_3:
        /*0018*/ 	.byte	0x04, 0x12
        /*001a*/ 	.short	(.L_5 - .L_4)
	.align		4
.L_4:
        /*001c*/ 	.word	index@(_Z12histo_kernelPhlPj)
        /*0020*/ 	.word	0x00000000
.L_5:


//--------------------- .nv.compat                --------------------------
	.section	.nv.compat,"",@"SHT_CUDA_COMPAT_INFO"
	.align	4
        /*0000*/ 	.byte	0x02, 0x09, 0x00, 0x00, 0x02, 0x02, 0x01, 0x00, 0x02, 0x05, 0x05, 0x00, 0x03, 0x07, 0x01, 0x01
        /*0010*/ 	.byte	0x02, 0x03, 0x00, 0x00, 0x02, 0x06, 0x01, 0x00, 0x04, 0x0b, 0x08, 0x00, 0x09, 0x00, 0x00, 0x00
        /*0020*/ 	.byte	0x00, 0x00, 0x00, 0x00


//--------------------- .nv.info._Z12histo_kernelPhlPj --------------------------
	.section	.nv.info._Z12histo_kernelPhlPj,"",@"SHT_CUDA_INFO"
	.sectionflags	@""
	.align	4


	//----- nvinfo : EIATTR_CUDA_API_VERSION
	.align		4
        /*0000*/ 	.byte	0x04, 0x37
        /*0002*/ 	.short	(.L_7 - .L_6)
.L_6:
        /*0004*/ 	.word	0x00000082


	//----- nvinfo : EIATTR_KPARAM_INFO
	.align		4
.L_7:
        /*0008*/ 	.byte	0x04, 0x17
        /*000a*/ 	.short	(.L_9 - .L_8)
.L_8:
        /*000c*/ 	.word	0x00000000
        /*0010*/ 	.short	0x0002
        /*0012*/ 	.short	0x0010
        /*0014*/ 	.byte	0x00, 0xf5, 0x21, 0x00


	//----- nvinfo : EIATTR_KPARAM_INFO
	.align		4
.L_9:
        /*0018*/ 	.byte	0x04, 0x17
        /*001a*/ 	.short	(.L_11 - .L_10)
.L_10:
        /*001c*/ 	.word	0x00000000
        /*0020*/ 	.short	0x0001
        /*0022*/ 	.short	0x0008
        /*0024*/ 	.byte	0x00, 0xf0, 0x21, 0x00


	//----- nvinfo : EIATTR_KPARAM_INFO
	.align		4
.L_11:
        /*0028*/ 	.byte	0x04, 0x17
        /*002a*/ 	.short	(.L_13 - .L_12)
.L_12:
        /*002c*/ 	.word	0x00000000
        /*0030*/ 	.short	0x0000
        /*0032*/ 	.short	0x0000
        /*0034*/ 	.byte	0x00, 0xf5, 0x21, 0x00


	//----- nvinfo : EIATTR_SPARSE_MMA_MASK
	.align		4
.L_13:
        /*0038*/ 	.byte	0x03, 0x50
        /*003a*/ 	.short	0x0000


	//----- nvinfo : EIATTR_MAXREG_COUNT
	.align		4
        /*003c*/ 	.byte	0x03, 0x1b
        /*003e*/ 	.short	0x00ff


	//----- nvinfo : EIATTR_NUM_BARRIERS
	.align		4
        /*0040*/ 	.byte	0x02, 0x4c
        /*0042*/ 	.byte	0x01
	.zero		1


	//----- nvinfo : EIATTR_MERCURY_ISA_VERSION
	.align		4
        /*0044*/ 	.byte	0x03, 0x5f
        /*0046*/ 	.short	0x0101


	//----- nvinfo : EIATTR_VRC_CTA_INIT_COUNT
	.align		4
        /*0048*/ 	.byte	0x02, 0x4a
	.zero		1
	.zero		1


	//----- nvinfo : EIATTR_EXIT_INSTR_OFFSETS
	.align		4
        /*004c*/ 	.byte	0x04, 0x1c
        /*004e*/ 	.short	(.L_15 - .L_14)


	//   ....[0]....
.L_14:
        /*0050*/ 	.word	0x000002a0


	//----- nvinfo : EIATTR_CRS_STACK_SIZE
	.align		4
.L_15:
        /*0054*/ 	.byte	0x04, 0x1e
        /*0056*/ 	.short	(.L_17 - .L_16)
.L_16:
        /*0058*/ 	.word	0x00000000


	//----- nvinfo : EIATTR_CBANK_PARAM_SIZE
	.align		4
.L_17:
        /*005c*/ 	.byte	0x03, 0x19
        /*005e*/ 	.short	0x0018


	//----- nvinfo : EIATTR_PARAM_CBANK
	.align		4
        /*0060*/ 	.byte	0x04, 0x0a
        /*0062*/ 	.short	(.L_19 - .L_18)
	.align		4
.L_18:
        /*0064*/ 	.word	index@(.nv.constant0._Z12histo_kernelPhlPj)
        /*0068*/ 	.short	0x0380
        /*006a*/ 	.short	0x0018


	//----- nvinfo : EIATTR_SW_WAR
	.align		4
.L_19:
        /*006c*/ 	.byte	0x04, 0x36
        /*006e*/ 	.short	(.L_21 - .L_20)
.L_20:
        /*0070*/ 	.word	0x00000008
.L_21:


//--------------------- .nv.callgraph             --------------------------
	.section	.nv.callgraph,"",@"SHT_CUDA_CALLGRAPH"
	.align	4
	.sectionentsize	8
	.align		4
        /*0000*/ 	.word	0x00000000
	.align		4
        /*0004*/ 	.word	0xffffffff
	.align		4
        /*0008*/ 	.word	0x00000000
	.align		4
        /*000c*/ 	.word	0xfffffffe
	.align		4
        /*0010*/ 	.word	0x00000000
	.align		4
        /*0014*/ 	.word	0xfffffffd
	.align		4
        /*0018*/ 	.word	0x00000000
	.align		4
        /*001c*/ 	.word	0xfffffffc


//--------------------- .text._Z12histo_kernelPhlPj --------------------------
	.section	.text._Z12histo_kernelPhlPj,"ax",@progbits
	.align	128
        .global         _Z12histo_kernelPhlPj
        .type           _Z12histo_kernelPhlPj,@function
        .size           _Z12histo_kernelPhlPj,(.L_x_4 - _Z12histo_kernelPhlPj)
        .other          _Z12histo_kernelPhlPj,@"STO_CUDA_ENTRY STV_DEFAULT"
_Z12histo_kernelPhlPj:
.text._Z12histo_kernelPhlPj:
[----:B------:R-:W-:Y:S01]  /*0000*/  LDC R1, c[0x0][0x37c] ;  /* 0x0000df00ff017b82 */ /* 0x000fe20000000800 */
[----:B------:R-:W0:Y:S07]  /*0010*/  S2R R11, SR_TID.X ;  /* 0x00000000000b7919 */ /* 0x000e2e0000002100 */
[----:B------:R-:W1:Y:S01]  /*0020*/  S2UR UR5, SR_CgaCtaId ;  /* 0x00000000000579c3 */ /* 0x000e620000008800 */
[----:B------:R-:W2:Y:S01]  /*0030*/  LDCU.64 UR8, c[0x0][0x388] ;  /* 0x00007100ff0877ac */ /* 0x000ea20008000a00 */
[----:B------:R-:W-:Y:S01]  /*0040*/  BSSY.RECONVERGENT B0, `(.L_x_0) ;  /* 0x0000020000007945 */ /* 0x000fe20003800200 */
[----:B------:R-:W-:Y:S01]  /*0050*/  UMOV UR4, 0x400 ;  /* 0x0000040000047882 */ /* 0x000fe20000000000 */
[----:B------:R-:W3:Y:S04]  /*0060*/  LDCU.64 UR10, c[0x0][0x380] ;  /* 0x00007000ff0a77ac */ /* 0x000ee80008000a00 */
[----:B------:R-:W4:Y:S08]  /*0070*/  S2UR UR6, SR_CTAID.X ;  /* 0x00000000000679c3 */ /* 0x000f300000002500 */
[----:B------:R-:W4:Y:S01]  /*0080*/  LDC R4, c[0x0][0x360] ;  /* 0x0000d800ff047b82 */ /* 0x000f220000000800 */
[----:B-1----:R-:W-:-:S06]  /*0090*/  ULEA UR4, UR5, UR4, 0x18 ;  /* 0x0000000405047291 */ /* 0x002fcc000f8ec0ff */
[----:B0-----:R-:W-:-:S05]  /*00a0*/  LEA R0, R11, UR4, 0x2 ;  /* 0x000000040b007c11 */ /* 0x001fca000f8e10ff */
[----:B------:R-:W0:Y:S01]  /*00b0*/  LDCU.64 UR4, c[0x0][0x358] ;  /* 0x00006b00ff0477ac */ /* 0x000e220008000a00 */
[----:B------:R1:W-:Y:S01]  /*00c0*/  STS [R0], RZ ;  /* 0x000000ff00007388 */ /* 0x0003e20000000800 */
[----:B----4-:R-:W-:-:S05]  /*00d0*/  IMAD R2, R4, UR6, R11 ;  /* 0x0000000604027c24 */ /* 0x010fca000f8e020b */
[----:B--2---:R-:W-:Y:S02]  /*00e0*/  ISETP.GE.U32.AND P0, PT, R2, UR8, PT ;  /* 0x0000000802007c0c */ /* 0x004fe4000bf06070 */
[----:B------:R-:W-:-:S04]  /*00f0*/  SHF.R.S32.HI R3, RZ, 0x1f, R2 ;  /* 0x0000001fff037819 */ /* 0x000fc80000011402 */
[----:B------:R-:W-:-:S13]  /*0100*/  ISETP.GE.AND.EX P0, PT, R3, UR9, PT, P0 ;  /* 0x0000000903007c0c */ /* 0x000fda000bf06300 */
[----:B01-3--:R-:W-:Y:S05]  /*0110*/  @P0 BRA `(.L_x_1) ;  /* 0x0000000000480947 */ /* 0x00bfea0003800000 */
[----:B------:R-:W0:Y:S01]  /*0120*/  LDC.64 R6, c[0x0][0x390] ;  /* 0x0000e400ff067b82 */ /* 0x000e220000000a00 */
[----:B------:R-:W1:Y:S01]  /*0130*/  LDCU UR6, c[0x0][0x370] ;  /* 0x00006e00ff0677ac */ /* 0x000e620008000800 */
[----:B------:R-:W-:Y:S02]  /*0140*/  IMAD.MOV.U32 R12, RZ, RZ, R3 ;  /* 0x000000ffff0c7224 */ /* 0x000fe400078e0003 */
[--C-:B------:R-:W-:Y:S02]  /*0150*/  IMAD.MOV.U32 R8, RZ, RZ, R2.reuse ;  /* 0x000000ffff087224 */ /* 0x100fe400078e0002 */
[----:B------:R-:W-:Y:S02]  /*0160*/  IMAD.MOV.U32 R10, RZ, RZ, R2 ;  /* 0x000000ffff0a7224 */ /* 0x000fe400078e0002 */
[----:B-1----:R-:W-:-:S07]  /*0170*/  IMAD R9, R4, UR6, RZ ;  /* 0x0000000604097c24 */ /* 0x002fce000f8e02ff */
.L_x_2:
[----:B------:R-:W-:-:S04]  /*0180*/  IADD3 R4, P0, PT, R10, UR10, RZ ;  /* 0x0000000a0a047c10 */ /* 0x000fc8000ff1e0ff */
[----:B------:R-:W-:-:S05]  /*0190*/  IADD3.X R5, PT, PT, R12, UR11, RZ, P0, !PT ;  /* 0x0000000b0c057c10 */ /* 0x000fca00087fe4ff */
[----:B-1----:R-:W0:Y:S01]  /*01a0*/  LDG.E.U8 R3, desc[UR4][R4.64] ;  /* 0x0000000404037981 */ /* 0x002e22000c1e1100 */
[----:B------:R-:W-:Y:S02]  /*01b0*/  IMAD.IADD R10, R9, 0x1, R8 ;  /* 0x00000001090a7824 */ /* 0x000fe400078e0208 */
[----:B------:R-:W-:-:S03]  /*01c0*/  HFMA2 R13, -RZ, RZ, 0, 5.9604644775390625e-08 ;  /* 0x00000001ff0d7431 */ /* 0x000fc600000001ff */
[----:B------:R-:W-:Y:S02]  /*01d0*/  ISETP.GE.U32.AND P0, PT, R10, UR8, PT ;  /* 0x000000080a007c0c */ /* 0x000fe4000bf06070 */
[----:B------:R-:W-:-:S04]  /*01e0*/  SHF.R.S32.HI R12, RZ, 0x1f, R10 ;  /* 0x0000001fff0c7819 */ /* 0x000fc8000001140a */
[----:B------:R-:W-:Y:S02]  /*01f0*/  ISETP.GE.AND.EX P0, PT, R12, UR9, PT, P0 ;  /* 0x000000090c007c0c */ /* 0x000fe4000bf06300 */
[----:B------:R-:W-:Y:S01]  /*0200*/  MOV R8, R10 ;  /* 0x0000000a00087202 */ /* 0x000fe20000000f00 */
[----:B0-----:R-:W-:-:S05]  /*0210*/  IMAD.WIDE.U32 R2, R3, 0x4, R6 ;  /* 0x0000000403027825 */ /* 0x001fca00078e0006 */
[----:B------:R1:W-:Y:S05]  /*0220*/  REDG.E.ADD.STRONG.GPU desc[UR4][R2.64], R13 ;  /* 0x0000000d0200798e */ /* 0x0003ea000c12e104 */
[----:B------:R-:W-:Y:S05]  /*0230*/  @!P0 BRA `(.L_x_2) ;  /* 0xfffffffc00d08947 */ /* 0x000fea000383ffff */
.L_x_1:
[----:B------:R-:W-:Y:S05]  /*0240*/  BSYNC.RECONVERGENT B0 ;  /* 0x0000000000007941 */ /* 0x000fea0003800200 */
.L_x_0:
[----:B------:R-:W-:Y:S08]  /*0250*/  BAR.SYNC.DEFER_BLOCKING 0x0 ;  /* 0x0000000000007b1d */ /* 0x000ff00000010000 */
[----:B-1----:R-:W0:Y:S01]  /*0260*/  LDC.64 R2, c[0x0][0x390] ;  /* 0x0000e400ff027b82 */ /* 0x002e220000000a00 */
[----:B------:R-:W1:Y:S01]  /*0270*/  LDS R5, [R0] ;  /* 0x0000000000057984 */ /* 0x000e620000000800 */
[----:B0-----:R-:W-:-:S05]  /*0280*/  IMAD.WIDE.U32 R2, R11, 0x4, R2 ;  /* 0x000000040b027825 */ /* 0x001fca00078e0002 */
[----:B-1----:R-:W-:Y:S01]  /*0290*/  REDG.E.ADD.STRONG.GPU desc[UR4][R2.64], R5 ;  /* 0x000000050200798e */ /* 0x002fe2000c12e104 */
[----:B------:R-:W-:Y:S05]  /*02a0*/  EXIT ;  /* 0x000000000000794d */ /* 0x000fea0003800000 */
.L_x_3:
[----:B------:R-:W-:-:S00]  /*02b0*/  BRA `(.L_x_3) ;  /* 0xfffffffc00fc7947 */ /* 0x000fc0000383ffff */
[----:B------:R-:W-:-:S00]  /*02c0*/  NOP ;  /* 0x0000000000007918 */ /* 0x000fc00000000000 */
        /* <DEDUP_REMOVED lines=11> */
.L_x_4:


//--------------------- .nv.shared._Z12histo_kernelPhlPj --------------------------
	.section	.nv.shared._Z12histo_kernelPhlPj,"aw",@nobits
	.sectionflags	@""
	.align	4
.nv.shared._Z12histo_kernelPhlPj:
	.zero		2048


//--------------------- .nv.shared.reserved.0     --------------------------
	.section	.nv.shared.reserved.0,"aw",@nobits
	.weak		__nv_reservedSMEM_offset_0_alias
	.size		__nv_reservedSMEM_offset_0_alias, 0, 64
	.other		__nv_reservedSMEM_offset_0_alias,@"STO_CUDA_RESERVED_SHARED STV_DEFAULT"
__nv_reservedSMEM_offset_0_alias:
	.zero		0
	.zero		64


//--------------------- .nv.constant0._Z12histo_kernelPhlPj --------------------------
	.section	.nv.constant0._Z12histo_kernelPhlPj,"a",@progbits
	.sectionflags	@""
	.align	4
.nv.constant0._Z12histo_kernelPhlPj:
	.zero		920


//--------------------- SYMBOLS --------------------------

	.type		.nv.reservedSmem.offset0,@object
	.size		.nv.reservedSmem.offset0,0x4
	.type		.nv.reservedSmem.cap,@object
	.size		.nv.reservedSmem.cap,0x4
